//
// Generated by NVIDIA NVVM Compiler
//
// Compiler Build ID: CL-36424714
// Cuda compilation tools, release 13.0, V13.0.88
// Based on NVVM 20.0.0
//

.version 9.0
.target sm_100
.address_size 64

	// .globl	_Z3sumPfS_S_

.visible .entry _Z3sumPfS_S_(
	.param .u64 .ptr .align 1 _Z3sumPfS_S__param_0,
	.param .u64 .ptr .align 1 _Z3sumPfS_S__param_1,
	.param .u64 .ptr .align 1 _Z3sumPfS_S__param_2
)
{
	.reg .b32 	%r<5>;
	.reg .b32 	%f<4>;
	.reg .b64 	%rd<11>;

	ld.param.u64 	%rd1, [_Z3sumPfS_S__param_0];
	ld.param.u64 	%rd2, [_Z3sumPfS_S__param_1];
	ld.param.u64 	%rd3, [_Z3sumPfS_S__param_2];
	cvta.to.global.u64 	%rd4, %rd3;
	cvta.to.global.u64 	%rd5, %rd2;
	cvta.to.global.u64 	%rd6, %rd1;
	mov.u32 	%r1, %tid.x;
	mov.u32 	%r2, %ntid.x;
	mov.u32 	%r3, %ctaid.x;
	mad.lo.s32 	%r4, %r2, %r3, %r1;
	mul.wide.s32 	%rd7, %r4, 4;
	add.s64 	%rd8, %rd6, %rd7;
	ld.global.f32 	%f1, [%rd8];
	add.s64 	%rd9, %rd5, %rd7;
	ld.global.f32 	%f2, [%rd9];
	add.f32 	%f3, %f1, %f2;
	add.s64 	%rd10, %rd4, %rd7;
	st.global.f32 	[%rd10], %f3;
	ret;

}


// ===== COMPILED SASS (sm_100) =====

	.target	sm_100

	.elftype	@"ET_EXEC"


//--------------------- .note.nv.tkinfo           --------------------------
	.section	.note.nv.tkinfo,"",@"SHT_NOTE"
	.sectionflags	@"SHF_NOTE_NV_TKINFO"
	.tkinfo
        /*0018*/ 	.word	0x00000002
        /*0030*/ 	.string	""
        /*0030*/ 	.string	"ptxas"
        /*0030*/ 	.string	"Cuda compilation tools, release 13.0, V13.0.88"
        /*0030*/ 	.string	"Build cuda_13.0.r13.0/compiler.36424714_0"
        /*0030*/ 	.string	"-arch sm_100 -m 64 "



//--------------------- .note.nv.cuinfo           --------------------------
	.section	.note.nv.cuinfo,"",@"SHT_NOTE"
	.sectionflags	@"SHF_NOTE_NV_CUINFO"
        /*0018*/ 	.short	0x0002
        /*001a*/ 	.short	0x0064
        /*001c*/ 	.short	0x0082
	.zero		2


//--------------------- .nv.info                  --------------------------
	.section	.nv.info,"",@"SHT_CUDA_INFO"
	.align	4


	//----- nvinfo : EIATTR_REGCOUNT
	.align		4
        /*0000*/ 	.byte	0x04, 0x2f
        /*0002*/ 	.short	(.L_1 - .L_0)
	.align		4
.L_0:
        /*0004*/ 	.word	index@(_Z3sumPfS_S_)
        /*0008*/ 	.word	0x0000000c


	//----- nvinfo : EIATTR_FRAME_SIZE
	.align		4
.L_1:
        /*000c*/ 	.byte	0x04, 0x11
        /*000e*/ 	.short	(.L_3 - .L_2)
	.align		4
.L_2:
        /*0010*/ 	.word	index@(_Z3sumPfS_S_)
        /*0014*/ 	.word	0x00000000


	//----- nvinfo : EIATTR_MIN_STACK_SIZE
	.align		4
.L_3:
        /*0018*/ 	.byte	0x04, 0x12
        /*001a*/ 	.short	(.L_5 - .L_4)
	.align		4
.L_4:
        /*001c*/ 	.word	index@(_Z3sumPfS_S_)
        /*0020*/ 	.word	0x00000000
.L_5:


//--------------------- .nv.compat                --------------------------
	.section	.nv.compat,"",@"SHT_CUDA_COMPAT_INFO"
	.align	4
        /*0000*/ 	.byte	0x02, 0x09, 0x00, 0x00, 0x02, 0x02, 0x01, 0x00, 0x02, 0x05, 0x05, 0x00, 0x03, 0x07, 0x01, 0x01
        /*0010*/ 	.byte	0x02, 0x03, 0x00, 0x00, 0x02, 0x06, 0x01, 0x00, 0x04, 0x0b, 0x08, 0x00, 0x09, 0x00, 0x00, 0x00
        /*0020*/ 	.byte	0x00, 0x00, 0x00, 0x00


//--------------------- .nv.info._Z3sumPfS_S_     --------------------------
	.section	.nv.info._Z3sumPfS_S_,"",@"SHT_CUDA_INFO"
	.sectionflags	@""
	.align	4


	//----- nvinfo : EIATTR_CUDA_API_VERSION
	.align		4
        /*0000*/ 	.byte	0x04, 0x37
        /*0002*/ 	.short	(.L_7 - .L_6)
.L_6:
        /*0004*/ 	.word	0x00000082


	//----- nvinfo : EIATTR_KPARAM_INFO
	.align		4
.L_7:
        /*0008*/ 	.byte	0x04, 0x17
        /*000a*/ 	.short	(.L_9 - .L_8)
.L_8:
        /*000c*/ 	.word	0x00000000
        /*0010*/ 	.short	0x0002
        /*0012*/ 	.short	0x0010
        /*0014*/ 	.byte	0x00, 0xf5, 0x21, 0x00


	//----- nvinfo : EIATTR_KPARAM_INFO
	.align		4
.L_9:
        /*0018*/ 	.byte	0x04, 0x17
        /*001a*/ 	.short	(.L_11 - .L_10)
.L_10:
        /*001c*/ 	.word	0x00000000
        /*0020*/ 	.short	0x0001
        /*0022*/ 	.short	0x0008
        /*0024*/ 	.byte	0x00, 0xf5, 0x21, 0x00


	//----- nvinfo : EIATTR_KPARAM_INFO
	.align		4
.L_11:
        /*0028*/ 	.byte	0x04, 0x17
        /*002a*/ 	.short	(.L_13 - .L_12)
.L_12:
        /*002c*/ 	.word	0x00000000
        /*0030*/ 	.short	0x0000
        /*0032*/ 	.short	0x0000
        /*0034*/ 	.byte	0x00, 0xf5, 0x21, 0x00


	//----- nvinfo : EIATTR_SPARSE_MMA_MASK
	.align		4
.L_13:
        /*0038*/ 	.byte	0x03, 0x50
        /*003a*/ 	.short	0x0000


	//----- nvinfo : EIATTR_MAXREG_COUNT
	.align		4
        /*003c*/ 	.byte	0x03, 0x1b
        /*003e*/ 	.short	0x00ff


	//----- nvinfo : EIATTR_MERCURY_ISA_VERSION
	.align		4
        /*0040*/ 	.byte	0x03, 0x5f
        /*0042*/ 	.short	0x0101


	//----- nvinfo : EIATTR_VRC_CTA_INIT_COUNT
	.align		4
        /*0044*/ 	.byte	0x02, 0x4a
	.zero		1
	.zero		1


	//----- nvinfo : EIATTR_EXIT_INSTR_OFFSETS
	.align		4
        /*0048*/ 	.byte	0x04, 0x1c
        /*004a*/ 	.short	(.L_15 - .L_14)


	//   ....[0]....
.L_14:
        /*004c*/ 	.word	0x00000100


	//----- nvinfo : EIATTR_CBANK_PARAM_SIZE
	.align		4
.L_15:
        /*0050*/ 	.byte	0x03, 0x19
        /*0052*/ 	.short	0x0018


	//----- nvinfo : EIATTR_PARAM_CBANK
	.align		4
        /*0054*/ 	.byte	0x04, 0x0a
        /*0056*/ 	.short	(.L_17 - .L_16)
	.align		4
.L_16:
        /*0058*/ 	.word	index@(.nv.constant0._Z3sumPfS_S_)
        /*005c*/ 	.short	0x0380
        /*005e*/ 	.short	0x0018


	//----- nvinfo : EIATTR_SW_WAR
	.align		4
.L_17:
        /*0060*/ 	.byte	0x04, 0x36
        /*0062*/ 	.short	(.L_19 - .L_18)
.L_18:
        /*0064*/ 	.word	0x00000008
.L_19:


//--------------------- .nv.callgraph             --------------------------
	.section	.nv.callgraph,"",@"SHT_CUDA_CALLGRAPH"
	.align	4
	.sectionentsize	8
	.align		4
        /*0000*/ 	.word	0x00000000
	.align		4
        /*0004*/ 	.word	0xffffffff
	.align		4
        /*0008*/ 	.word	0x00000000
	.align		4
        /*000c*/ 	.word	0xfffffffe
	.align		4
        /*0010*/ 	.word	0x00000000
	.align		4
        /*0014*/ 	.word	0xfffffffd
	.align		4
        /*0018*/ 	.word	0x00000000
	.align		4
        /*001c*/ 	.word	0xfffffffc


//--------------------- .text._Z3sumPfS_S_        --------------------------
	.section	.text._Z3sumPfS_S_,"ax",@progbits
	.align	128
        .global         _Z3sumPfS_S_
        .type           _Z3sumPfS_S_,@function
        .size           _Z3sumPfS_S_,(.L_x_1 - _Z3sumPfS_S_)
        .other          _Z3sumPfS_S_,@"STO_CUDA_ENTRY STV_DEFAULT"
_Z3sumPfS_S_:
.text._Z3sumPfS_S_:
[----:B------:R-:W-:Y:S01]  /*0000*/  LDC R1, c[0x0][0x37c] ;  /* 0x0000df00ff017b82 */ /* 0x000fe20000000800 */
[----:B------:R-:W0:Y:S07]  /*0010*/  S2R R9, SR_TID.X ;  /* 0x0000000000097919 */ /* 0x000e2e0000002100 */
[----:B------:R-:W1:Y:S01]  /*0020*/  LDC.64 R2, c[0x0][0x380] ;  /* 0x0000e000ff027b82 */ /* 0x000e620000000a00 */
[----:B------:R-:W0:Y:S01]  /*0030*/  LDCU UR6, c[0x0][0x360] ;  /* 0x00006c00ff0677ac */ /* 0x000e220008000800 */
[----:B------:R-:W0:Y:S01]  /*0040*/  S2R R0, SR_CTAID.X ;  /* 0x0000000000007919 */ /* 0x000e220000002500 */
[----:B------:R-:W2:Y:S05]  /*0050*/  LDCU.64 UR4, c[0x0][0x358] ;  /* 0x00006b00ff0477ac */ /* 0x000eaa0008000a00 */
[----:B------:R-:W3:Y:S08]  /*0060*/  LDC.64 R4, c[0x0][0x388] ;  /* 0x0000e200ff047b82 */ /* 0x000ef00000000a00 */
[----:B------:R-:W4:Y:S01]  /*0070*/  LDC.64 R6, c[0x0][0x390] ;  /* 0x0000e400ff067b82 */ /* 0x000f220000000a00 */
[----:B0-----:R-:W-:-:S04]  /*0080*/  IMAD R9, R0, UR6, R9 ;  /* 0x0000000600097c24 */ /* 0x001fc8000f8e0209 */
[----:B-1----:R-:W-:-:S04]  /*0090*/  IMAD.WIDE R2, R9, 0x4, R2 ;  /* 0x0000000409027825 */ /* 0x002fc800078e0202 */
[C---:B---3--:R-:W-:Y:S02]  /*00a0*/  IMAD.WIDE R4, R9.reuse, 0x4, R4 ;  /* 0x0000000409047825 */ /* 0x048fe400078e0204 */
[----:B--2---:R-:W2:Y:S04]  /*00b0*/  LDG.E R2, desc[UR4][R2.64] ;  /* 0x0000000402027981 */ /* 0x004ea8000c1e1900 */
[----:B------:R-:W2:Y:S01]  /*00c0*/  LDG.E R5, desc[UR4][R4.64] ;  /* 0x0000000404057981 */ /* 0x000ea2000c1e1900 */
[----:B----4-:R-:W-:-:S04]  /*00d0*/  IMAD.WIDE R6, R9, 0x4, R6 ;  /* 0x0000000409067825 */ /* 0x010fc800078e0206 */
[----:B--2---:R-:W-:-:S05]  /*00e0*/  FADD R9, R2, R5 ;  /* 0x0000000502097221 */ /* 0x004fca0000000000 */
[----:B------:R-:W-:Y:S01]  /*00f0*/  STG.E desc[UR4][R6.64], R9 ;  /* 0x0000000906007986 */ /* 0x000fe2000c101904 */
[----:B------:R-:W-:Y:S05]  /*0100*/  EXIT ;  /* 0x000000000000794d */ /* 0x000fea0003800000 */
.L_x_0:
[----:B------:R-:W-:-:S00]  /*0110*/  BRA `(.L_x_0) ;  /* 0xfffffffc00fc7947 */ /* 0x000fc0000383ffff */
[----:B------:R-:W-:-:S00]  /*0120*/  NOP ;  /* 0x0000000000007918 */ /* 0x000fc00000000000 */
        /* <DEDUP_REMOVED lines=13> */
.L_x_1:


//--------------------- .nv.shared.reserved.0     --------------------------
	.section	.nv.shared.reserved.0,"aw",@nobits
	.weak		__nv_reservedSMEM_offset_0_alias
	.size		__nv_reservedSMEM_offset_0_alias, 0, 64
	.other		__nv_reservedSMEM_offset_0_alias,@"STO_CUDA_RESERVED_SHARED STV_DEFAULT"
__nv_reservedSMEM_offset_0_alias:
	.zero		0
	.zero		64


//--------------------- .nv.constant0._Z3sumPfS_S_ --------------------------
	.section	.nv.constant0._Z3sumPfS_S_,"a",@progbits
	.sectionflags	@""
	.align	4
.nv.constant0._Z3sumPfS_S_:
	.zero		920


//--------------------- SYMBOLS --------------------------

	.type		.nv.reservedSmem.offset0,@object
	.size		.nv.reservedSmem.offset0,0x4
